//
// Generated by NVIDIA NVVM Compiler
//
// Compiler Build ID: CL-36424714
// Cuda compilation tools, release 13.0, V13.0.88
// Based on NVVM 20.0.0
//

.version 9.0
.target sm_100
.address_size 64

	// .globl	_Z6pinnedPKmS0_Pm
// _ZZ6pinnedPKmS0_PmE4left has been demoted
// _ZZ6pinnedPKmS0_PmE5right has been demoted

.visible .entry _Z6pinnedPKmS0_Pm(
	.param .u64 .ptr .align 1 _Z6pinnedPKmS0_Pm_param_0,
	.param .u64 .ptr .align 1 _Z6pinnedPKmS0_Pm_param_1,
	.param .u64 .ptr .align 1 _Z6pinnedPKmS0_Pm_param_2
)
{
	.reg .pred 	%p<3>;
	.reg .b32 	%r<34>;
	.reg .b64 	%rd<66>;
	// demoted variable
	.shared .align 8 .b8 _ZZ6pinnedPKmS0_PmE4left[2048];
	// demoted variable
	.shared .align 8 .b8 _ZZ6pinnedPKmS0_PmE5right[2048];
	ld.param.u64 	%rd5, [_Z6pinnedPKmS0_Pm_param_0];
	ld.param.u64 	%rd6, [_Z6pinnedPKmS0_Pm_param_1];
	ld.param.u64 	%rd7, [_Z6pinnedPKmS0_Pm_param_2];
	mov.u32 	%r18, %ctaid.y;
	mov.u32 	%r19, %ntid.y;
	mov.u32 	%r1, %tid.y;
	mad.lo.s32 	%r2, %r18, %r19, %r1;
	mov.u32 	%r20, %ctaid.x;
	mov.u32 	%r21, %ntid.x;
	mul.lo.s32 	%r3, %r20, %r21;
	mov.u32 	%r4, %tid.x;
	add.s32 	%r5, %r3, %r4;
	or.b32  	%r22, %r2, %r5;
	setp.gt.u32 	%p1, %r22, 1023;
	@%p1 bra 	$L__BB0_4;
	shl.b32 	%r24, %r2, 10;
	or.b32  	%r6, %r24, %r4;
	shl.b32 	%r25, %r1, 7;
	mov.u32 	%r26, _ZZ6pinnedPKmS0_PmE4left;
	add.s32 	%r7, %r26, %r25;
	shl.b32 	%r27, %r4, 3;
	add.s32 	%r8, %r7, %r27;
	shl.b32 	%r28, %r1, 10;
	add.s32 	%r32, %r5, %r28;
	mov.u32 	%r29, _ZZ6pinnedPKmS0_PmE5right;
	add.s32 	%r11, %r29, %r27;
	add.s32 	%r10, %r11, %r25;
	cvta.to.global.u64 	%rd1, %rd5;
	cvta.to.global.u64 	%rd2, %rd6;
	mov.b64 	%rd65, 0;
	mov.b32 	%r33, 0;
	mov.u32 	%r31, %r6;
$L__BB0_2:
	mul.wide.u32 	%rd9, %r31, 8;
	add.s64 	%rd10, %rd1, %rd9;
	ld.global.u64 	%rd11, [%rd10];
	st.shared.u64 	[%r8], %rd11;
	mul.wide.u32 	%rd12, %r32, 8;
	add.s64 	%rd13, %rd2, %rd12;
	ld.global.u64 	%rd14, [%rd13];
	st.shared.u64 	[%r10], %rd14;
	bar.sync 	0;
	ld.shared.u64 	%rd15, [%r7];
	ld.shared.u64 	%rd16, [%r11];
	mad.lo.s64 	%rd17, %rd16, %rd15, %rd65;
	bar.sync 	0;
	ld.shared.u64 	%rd18, [%r7+8];
	ld.shared.u64 	%rd19, [%r11+128];
	mad.lo.s64 	%rd20, %rd19, %rd18, %rd17;
	bar.sync 	0;
	ld.shared.u64 	%rd21, [%r7+16];
	ld.shared.u64 	%rd22, [%r11+256];
	mad.lo.s64 	%rd23, %rd22, %rd21, %rd20;
	bar.sync 	0;
	ld.shared.u64 	%rd24, [%r7+24];
	ld.shared.u64 	%rd25, [%r11+384];
	mad.lo.s64 	%rd26, %rd25, %rd24, %rd23;
	bar.sync 	0;
	ld.shared.u64 	%rd27, [%r7+32];
	ld.shared.u64 	%rd28, [%r11+512];
	mad.lo.s64 	%rd29, %rd28, %rd27, %rd26;
	bar.sync 	0;
	ld.shared.u64 	%rd30, [%r7+40];
	ld.shared.u64 	%rd31, [%r11+640];
	mad.lo.s64 	%rd32, %rd31, %rd30, %rd29;
	bar.sync 	0;
	ld.shared.u64 	%rd33, [%r7+48];
	ld.shared.u64 	%rd34, [%r11+768];
	mad.lo.s64 	%rd35, %rd34, %rd33, %rd32;
	bar.sync 	0;
	ld.shared.u64 	%rd36, [%r7+56];
	ld.shared.u64 	%rd37, [%r11+896];
	mad.lo.s64 	%rd38, %rd37, %rd36, %rd35;
	bar.sync 	0;
	ld.shared.u64 	%rd39, [%r7+64];
	ld.shared.u64 	%rd40, [%r11+1024];
	mad.lo.s64 	%rd41, %rd40, %rd39, %rd38;
	bar.sync 	0;
	ld.shared.u64 	%rd42, [%r7+72];
	ld.shared.u64 	%rd43, [%r11+1152];
	mad.lo.s64 	%rd44, %rd43, %rd42, %rd41;
	bar.sync 	0;
	ld.shared.u64 	%rd45, [%r7+80];
	ld.shared.u64 	%rd46, [%r11+1280];
	mad.lo.s64 	%rd47, %rd46, %rd45, %rd44;
	bar.sync 	0;
	ld.shared.u64 	%rd48, [%r7+88];
	ld.shared.u64 	%rd49, [%r11+1408];
	mad.lo.s64 	%rd50, %rd49, %rd48, %rd47;
	bar.sync 	0;
	ld.shared.u64 	%rd51, [%r7+96];
	ld.shared.u64 	%rd52, [%r11+1536];
	mad.lo.s64 	%rd53, %rd52, %rd51, %rd50;
	bar.sync 	0;
	ld.shared.u64 	%rd54, [%r7+104];
	ld.shared.u64 	%rd55, [%r11+1664];
	mad.lo.s64 	%rd56, %rd55, %rd54, %rd53;
	bar.sync 	0;
	ld.shared.u64 	%rd57, [%r7+112];
	ld.shared.u64 	%rd58, [%r11+1792];
	mad.lo.s64 	%rd59, %rd58, %rd57, %rd56;
	bar.sync 	0;
	ld.shared.u64 	%rd60, [%r7+120];
	ld.shared.u64 	%rd61, [%r11+1920];
	mad.lo.s64 	%rd65, %rd61, %rd60, %rd59;
	bar.sync 	0;
	add.s32 	%r33, %r33, 1;
	add.s32 	%r32, %r32, 16384;
	add.s32 	%r31, %r31, 16;
	setp.ne.s32 	%p2, %r33, 64;
	@%p2 bra 	$L__BB0_2;
	add.s32 	%r30, %r6, %r3;
	cvta.to.global.u64 	%rd62, %rd7;
	mul.wide.u32 	%rd63, %r30, 8;
	add.s64 	%rd64, %rd62, %rd63;
	st.global.u64 	[%rd64], %rd65;
$L__BB0_4:
	ret;

}


// ===== COMPILED SASS (sm_100) =====

	.target	sm_100

	.elftype	@"ET_EXEC"


//--------------------- .note.nv.tkinfo           --------------------------
	.section	.note.nv.tkinfo,"",@"SHT_NOTE"
	.sectionflags	@"SHF_NOTE_NV_TKINFO"
	.tkinfo
        /*0018*/ 	.word	0x00000002
        /*0030*/ 	.string	""
        /*0030*/ 	.string	"ptxas"
        /*0030*/ 	.string	"Cuda compilation tools, release 13.0, V13.0.88"
        /*0030*/ 	.string	"Build cuda_13.0.r13.0/compiler.36424714_0"
        /*0030*/ 	.string	"-arch sm_100 -m 64 "



//--------------------- .note.nv.cuinfo           --------------------------
	.section	.note.nv.cuinfo,"",@"SHT_NOTE"
	.sectionflags	@"SHF_NOTE_NV_CUINFO"
        /*0018*/ 	.short	0x0002
        /*001a*/ 	.short	0x0064
        /*001c*/ 	.short	0x0082
	.zero		2


//--------------------- .nv.info                  --------------------------
	.section	.nv.info,"",@"SHT_CUDA_INFO"
	.align	4


	//----- nvinfo : EIATTR_REGCOUNT
	.align		4
        /*0000*/ 	.byte	0x04, 0x2f
        /*0002*/ 	.short	(.L_1 - .L_0)
	.align		4
.L_0:
        /*0004*/ 	.word	index@(_Z6pinnedPKmS0_Pm)
        /*0008*/ 	.word	0x0000001e


	//----- nvinfo : EIATTR_FRAME_SIZE
	.align		4
.L_1:
        /*000c*/ 	.byte	0x04, 0x11
        /*000e*/ 	.short	(.L_3 - .L_2)
	.align		4
.L_2:
        /*0010*/ 	.word	index@(_Z6pinnedPKmS0_Pm)
        /*0014*/ 	.word	0x00000000


	//----- nvinfo : EIATTR_MIN_STACK_SIZE
	.align		4
.L_3:
        /*0018*/ 	.byte	0x04, 0x12
        /*001a*/ 	.short	(.L_5 - .L_4)
	.align		4
.L_4:
        /*001c*/ 	.word	index@(_Z6pinnedPKmS0_Pm)
        /*0020*/ 	.word	0x00000000
.L_5:


//--------------------- .nv.compat                --------------------------
	.section	.nv.compat,"",@"SHT_CUDA_COMPAT_INFO"
	.align	4
        /*0000*/ 	.byte	0x02, 0x09, 0x00, 0x00, 0x02, 0x02, 0x01, 0x00, 0x02, 0x05, 0x05, 0x00, 0x03, 0x07, 0x01, 0x01
        /*0010*/ 	.byte	0x02, 0x03, 0x00, 0x00, 0x02, 0x06, 0x01, 0x00, 0x04, 0x0b, 0x08, 0x00, 0x09, 0x00, 0x00, 0x00
        /*0020*/ 	.byte	0x00, 0x00, 0x00, 0x00


//--------------------- .nv.info._Z6pinnedPKmS0_Pm --------------------------
	.section	.nv.info._Z6pinnedPKmS0_Pm,"",@"SHT_CUDA_INFO"
	.sectionflags	@""
	.align	4


	//----- nvinfo : EIATTR_CUDA_API_VERSION
	.align		4
        /*0000*/ 	.byte	0x04, 0x37
        /*0002*/ 	.short	(.L_7 - .L_6)
.L_6:
        /*0004*/ 	.word	0x00000082


	//----- nvinfo : EIATTR_KPARAM_INFO
	.align		4
.L_7:
        /*0008*/ 	.byte	0x04, 0x17
        /*000a*/ 	.short	(.L_9 - .L_8)
.L_8:
        /*000c*/ 	.word	0x00000000
        /*0010*/ 	.short	0x0002
        /*0012*/ 	.short	0x0010
        /*0014*/ 	.byte	0x00, 0xf5, 0x21, 0x00


	//----- nvinfo : EIATTR_KPARAM_INFO
	.align		4
.L_9:
        /*0018*/ 	.byte	0x04, 0x17
        /*001a*/ 	.short	(.L_11 - .L_10)
.L_10:
        /*001c*/ 	.word	0x00000000
        /*0020*/ 	.short	0x0001
        /*0022*/ 	.short	0x0008
        /*0024*/ 	.byte	0x00, 0xf5, 0x21, 0x00


	//----- nvinfo : EIATTR_KPARAM_INFO
	.align		4
.L_11:
        /*0028*/ 	.byte	0x04, 0x17
        /*002a*/ 	.short	(.L_13 - .L_12)
.L_12:
        /*002c*/ 	.word	0x00000000
        /*0030*/ 	.short	0x0000
        /*0032*/ 	.short	0x0000
        /*0034*/ 	.byte	0x00, 0xf5, 0x21, 0x00


	//----- nvinfo : EIATTR_SPARSE_MMA_MASK
	.align		4
.L_13:
        /*0038*/ 	.byte	0x03, 0x50
        /*003a*/ 	.short	0x0000


	//----- nvinfo : EIATTR_MAXREG_COUNT
	.align		4
        /*003c*/ 	.byte	0x03, 0x1b
        /*003e*/ 	.short	0x00ff


	//----- nvinfo : EIATTR_NUM_BARRIERS
	.align		4
        /*0040*/ 	.byte	0x02, 0x4c
        /*0042*/ 	.byte	0x01
	.zero		1


	//----- nvinfo : EIATTR_MERCURY_ISA_VERSION
	.align		4
        /*0044*/ 	.byte	0x03, 0x5f
        /*0046*/ 	.short	0x0101


	//----- nvinfo : EIATTR_VRC_CTA_INIT_COUNT
	.align		4
        /*0048*/ 	.byte	0x02, 0x4a
	.zero		1
	.zero		1


	//----- nvinfo : EIATTR_EXIT_INSTR_OFFSETS
	.align		4
        /*004c*/ 	.byte	0x04, 0x1c
        /*004e*/ 	.short	(.L_15 - .L_14)


	//   ....[0]....
.L_14:
        /*0050*/ 	.word	0x000000c0


	//   ....[1]....
        /*0054*/ 	.word	0x000009f0


	//----- nvinfo : EIATTR_CBANK_PARAM_SIZE
	.align		4
.L_15:
        /*0058*/ 	.byte	0x03, 0x19
        /*005a*/ 	.short	0x0018


	//----- nvinfo : EIATTR_PARAM_CBANK
	.align		4
        /*005c*/ 	.byte	0x04, 0x0a
        /*005e*/ 	.short	(.L_17 - .L_16)
	.align		4
.L_16:
        /*0060*/ 	.word	index@(.nv.constant0._Z6pinnedPKmS0_Pm)
        /*0064*/ 	.short	0x0380
        /*0066*/ 	.short	0x0018


	//----- nvinfo : EIATTR_SW_WAR
	.align		4
.L_17:
        /*0068*/ 	.byte	0x04, 0x36
        /*006a*/ 	.short	(.L_19 - .L_18)
.L_18:
        /*006c*/ 	.word	0x00000008
.L_19:


//--------------------- .nv.callgraph             --------------------------
	.section	.nv.callgraph,"",@"SHT_CUDA_CALLGRAPH"
	.align	4
	.sectionentsize	8
	.align		4
        /*0000*/ 	.word	0x00000000
	.align		4
        /*0004*/ 	.word	0xffffffff
	.align		4
        /*0008*/ 	.word	0x00000000
	.align		4
        /*000c*/ 	.word	0xfffffffe
	.align		4
        /*0010*/ 	.word	0x00000000
	.align		4
        /*0014*/ 	.word	0xfffffffd
	.align		4
        /*0018*/ 	.word	0x00000000
	.align		4
        /*001c*/ 	.word	0xfffffffc


//--------------------- .text._Z6pinnedPKmS0_Pm   --------------------------
	.section	.text._Z6pinnedPKmS0_Pm,"ax",@progbits
	.align	128
        .global         _Z6pinnedPKmS0_Pm
        .type           _Z6pinnedPKmS0_Pm,@function
        .size           _Z6pinnedPKmS0_Pm,(.L_x_2 - _Z6pinnedPKmS0_Pm)
        .other          _Z6pinnedPKmS0_Pm,@"STO_CUDA_ENTRY STV_DEFAULT"
_Z6pinnedPKmS0_Pm:
.text._Z6pinnedPKmS0_Pm:
[----:B------:R-:W-:Y:S01]  /*0000*/  LDC R1, c[0x0][0x37c] ;  /* 0x0000df00ff017b82 */ /* 0x000fe20000000800 */
[----:B------:R-:W0:Y:S07]  /*0010*/  S2R R12, SR_TID.Y ;  /* 0x00000000000c7919 */ /* 0x000e2e0000002200 */
[----:B------:R-:W1:Y:S01]  /*0020*/  S2UR UR5, SR_CTAID.X ;  /* 0x00000000000579c3 */ /* 0x000e620000002500 */
[----:B------:R-:W2:Y:S07]  /*0030*/  S2R R24, SR_TID.X ;  /* 0x0000000000187919 */ /* 0x000eae0000002100 */
[----:B------:R-:W0:Y:S08]  /*0040*/  S2UR UR6, SR_CTAID.Y ;  /* 0x00000000000679c3 */ /* 0x000e300000002600 */
[----:B------:R-:W0:Y:S01]  /*0050*/  LDC R0, c[0x0][0x364] ;  /* 0x0000d900ff007b82 */ /* 0x000e220000000800 */
[----:B------:R-:W1:Y:S02]  /*0060*/  LDCU UR4, c[0x0][0x360] ;  /* 0x00006c00ff0477ac */ /* 0x000e640008000800 */
[----:B-1----:R-:W-:Y:S01]  /*0070*/  UIMAD UR5, UR5, UR4, URZ ;  /* 0x00000004050572a4 */ /* 0x002fe2000f8e02ff */
[----:B0-----:R-:W-:-:S05]  /*0080*/  IMAD R0, R0, UR6, R12 ;  /* 0x0000000600007c24 */ /* 0x001fca000f8e020c */
[----:B--2---:R-:W-:-:S04]  /*0090*/  IADD3 R25, PT, PT, R24, UR5, RZ ;  /* 0x0000000518197c10 */ /* 0x004fc8000fffe0ff */
[----:B------:R-:W-:-:S04]  /*00a0*/  LOP3.LUT R2, R0, R25, RZ, 0xfc, !PT ;  /* 0x0000001900027212 */ /* 0x000fc800078efcff */
[----:B------:R-:W-:-:S13]  /*00b0*/  ISETP.GT.U32.AND P0, PT, R2, 0x3ff, PT ;  /* 0x000003ff0200780c */ /* 0x000fda0003f04070 */
[----:B------:R-:W-:Y:S05]  /*00c0*/  @P0 EXIT ;  /* 0x000000000000094d */ /* 0x000fea0003800000 */
[----:B------:R-:W0:Y:S01]  /*00d0*/  S2UR UR7, SR_CgaCtaId ;  /* 0x00000000000779c3 */ /* 0x000e220000008800 */
[----:B------:R-:W-:Y:S01]  /*00e0*/  UMOV UR4, 0x400 ;  /* 0x0000040000047882 */ /* 0x000fe20000000000 */
[----:B------:R-:W-:Y:S01]  /*00f0*/  SHF.L.U32 R3, R0, 0xa, RZ ;  /* 0x0000000a00037819 */ /* 0x000fe200000006ff */
[----:B------:R-:W-:Y:S01]  /*0100*/  UIADD3 UR6, UPT, UPT, UR4, 0x800, URZ ;  /* 0x0000080004067890 */ /* 0x000fe2000fffe0ff */
[----:B------:R-:W-:Y:S02]  /*0110*/  LEA R25, R12, R25, 0xa ;  /* 0x000000190c197211 */ /* 0x000fe400078e50ff */
[----:B------:R-:W-:Y:S02]  /*0120*/  CS2R R10, SRZ ;  /* 0x00000000000a7805 */ /* 0x000fe4000001ff00 */
[----:B------:R-:W-:Y:S01]  /*0130*/  LOP3.LUT R3, R3, R24, RZ, 0xfc, !PT ;  /* 0x0000001803037212 */ /* 0x000fe200078efcff */
[----:B------:R-:W1:Y:S01]  /*0140*/  LDCU.64 UR8, c[0x0][0x358] ;  /* 0x00006b00ff0877ac */ /* 0x000e620008000a00 */
[----:B------:R-:W2:Y:S02]  /*0150*/  LDC.64 R8, c[0x0][0x380] ;  /* 0x0000e000ff087b82 */ /* 0x000ea40000000a00 */
[----:B------:R-:W-:-:S06]  /*0160*/  MOV R2, R3 ;  /* 0x0000000300027202 */ /* 0x000fcc0000000f00 */
[----:B------:R-:W3:Y:S01]  /*0170*/  LDC.64 R6, c[0x0][0x388] ;  /* 0x0000e200ff067b82 */ /* 0x000ee20000000a00 */
[----:B0-----:R-:W-:Y:S02]  /*0180*/  ULEA UR4, UR7, UR4, 0x18 ;  /* 0x0000000407047291 */ /* 0x001fe4000f8ec0ff */
[----:B------:R-:W-:-:S04]  /*0190*/  ULEA UR6, UR7, UR6, 0x18 ;  /* 0x0000000607067291 */ /* 0x000fc8000f8ec0ff */
[----:B------:R-:W-:Y:S01]  /*01a0*/  LEA R4, R12, UR4, 0x7 ;  /* 0x000000040c047c11 */ /* 0x000fe2000f8e38ff */
[----:B------:R-:W-:Y:S01]  /*01b0*/  UMOV UR4, URZ ;  /* 0x000000ff00047c82 */ /* 0x000fe20008000000 */
[C---:B------:R-:W-:Y:S02]  /*01c0*/  LEA R5, R24.reuse, UR6, 0x3 ;  /* 0x0000000618057c11 */ /* 0x040fe4000f8e18ff */
[----:B------:R-:W-:Y:S02]  /*01d0*/  LEA R24, R24, R4, 0x3 ;  /* 0x0000000418187211 */ /* 0x000fe400078e18ff */
[----:B-1----:R-:W-:-:S07]  /*01e0*/  LEA R0, R12, R5, 0x7 ;  /* 0x000000050c007211 */ /* 0x002fce00078e38ff */
.L_x_0:
[----:B--2---:R-:W-:-:S04]  /*01f0*/  IMAD.WIDE.U32 R12, R2, 0x8, R8 ;  /* 0x00000008020c7825 */ /* 0x004fc800078e0008 */
[C---:B---3--:R-:W-:Y:S02]  /*0200*/  IMAD.WIDE.U32 R14, R25.reuse, 0x8, R6 ;  /* 0x00000008190e7825 */ /* 0x048fe400078e0006 */
[----:B------:R-:W2:Y:S04]  /*0210*/  LDG.E.64 R12, desc[UR8][R12.64] ;  /* 0x000000080c0c7981 */ /* 0x000ea8000c1e1b00 */
[----:B------:R-:W3:Y:S01]  /*0220*/  LDG.E.64 R26, desc[UR8][R14.64] ;  /* 0x000000080e1a7981 */ /* 0x000ee2000c1e1b00 */
[----:B------:R-:W-:Y:S01]  /*0230*/  UIADD3 UR4, UPT, UPT, UR4, 0x1, URZ ;  /* 0x0000000104047890 */ /* 0x000fe2000fffe0ff */
[----:B------:R-:W-:Y:S02]  /*0240*/  IADD3 R2, PT, PT, R2, 0x10, RZ ;  /* 0x0000001002027810 */ /* 0x000fe40007ffe0ff */
[----:B------:R-:W-:Y:S01]  /*0250*/  IADD3 R25, PT, PT, R25, 0x4000, RZ ;  /* 0x0000400019197810 */ /* 0x000fe20007ffe0ff */
[----:B------:R-:W-:Y:S01]  /*0260*/  UISETP.NE.AND UP0, UPT, UR4, 0x40, UPT ;  /* 0x000000400400788c */ /* 0x000fe2000bf05270 */
[----:B--2---:R-:W-:Y:S04]  /*0270*/  STS.64 [R24], R12 ;  /* 0x0000000c18007388 */ /* 0x004fe80000000a00 */
[----:B---3--:R-:W-:Y:S01]  /*0280*/  STS.64 [R0], R26 ;  /* 0x0000001a00007388 */ /* 0x008fe20000000a00 */
[----:B------:R-:W-:Y:S06]  /*0290*/  BAR.SYNC.DEFER_BLOCKING 0x0 ;  /* 0x0000000000007b1d */ /* 0x000fec0000010000 */
[----:B------:R-:W-:Y:S04]  /*02a0*/  LDS.64 R22, [R4] ;  /* 0x0000000004167984 */ /* 0x000fe80000000a00 */
[----:B------:R-:W0:Y:S01]  /*02b0*/  LDS.64 R20, [R5] ;  /* 0x0000000005147984 */ /* 0x000e220000000a00 */
[----:B------:R-:W-:Y:S06]  /*02c0*/  BAR.SYNC.DEFER_BLOCKING 0x0 ;  /* 0x0000000000007b1d */ /* 0x000fec0000010000 */
[----:B------:R-:W-:Y:S04]  /*02d0*/  LDS.64 R18, [R4+0x8] ;  /* 0x0000080004127984 */ /* 0x000fe80000000a00 */
[----:B------:R-:W1:Y:S01]  /*02e0*/  LDS.64 R16, [R5+0x80] ;  /* 0x0000800005107984 */ /* 0x000e620000000a00 */
[----:B------:R-:W-:Y:S01]  /*02f0*/  BAR.SYNC.DEFER_BLOCKING 0x0 ;  /* 0x0000000000007b1d */ /* 0x000fe20000010000 */
[----:B0-----:R-:W-:-:S02]  /*0300*/  IMAD R21, R21, R22, RZ ;  /* 0x0000001615157224 */ /* 0x001fc400078e02ff */
[----:B------:R-:W-:-:S04]  /*0310*/  IMAD.WIDE.U32 R10, R22, R20, R10 ;  /* 0x00000014160a7225 */ /* 0x000fc800078e000a */
[----:B------:R-:W-:-:S05]  /*0320*/  IMAD R21, R23, R20, R21 ;  /* 0x0000001417157224 */ /* 0x000fca00078e0215 */
[----:B------:R-:W-:Y:S01]  /*0330*/  IADD3 R11, PT, PT, R11, R21, RZ ;  /* 0x000000150b0b7210 */ /* 0x000fe20007ffe0ff */
[----:B------:R-:W-:Y:S04]  /*0340*/  LDS.64 R14, [R4+0x10] ;  /* 0x00001000040e7984 */ /* 0x000fe80000000a00 */
[----:B------:R-:W0:Y:S01]  /*0350*/  LDS.64 R12, [R5+0x100] ;  /* 0x00010000050c7984 */ /* 0x000e220000000a00 */
[----:B------:R-:W-:Y:S01]  /*0360*/  BAR.SYNC.DEFER_BLOCKING 0x0 ;  /* 0x0000000000007b1d */ /* 0x000fe20000010000 */
[----:B-1----:R-:W-:-:S04]  /*0370*/  IMAD R17, R17, R18, RZ ;  /* 0x0000001211117224 */ /* 0x002fc800078e02ff */
[-C--:B------:R-:W-:Y:S02]  /*0380*/  IMAD R17, R19, R16.reuse, R17 ;  /* 0x0000001013117224 */ /* 0x080fe400078e0211 */
[----:B------:R-:W-:-:S05]  /*0390*/  IMAD.WIDE.U32 R18, R18, R16, R10 ;  /* 0x0000001012127225 */ /* 0x000fca00078e000a */
[----:B------:R-:W-:Y:S01]  /*03a0*/  IADD3 R19, PT, PT, R19, R17, RZ ;  /* 0x0000001113137210 */ /* 0x000fe20007ffe0ff */
[----:B------:R-:W-:Y:S04]  /*03b0*/  LDS.64 R22, [R4+0x18] ;  /* 0x0000180004167984 */ /* 0x000fe80000000a00 */
[----:B------:R-:W1:Y:S01]  /*03c0*/  LDS.64 R20, [R5+0x180] ;  /* 0x0001800005147984 */ /* 0x000e620000000a00 */
[----:B------:R-:W-:Y:S01]  /*03d0*/  BAR.SYNC.DEFER_BLOCKING 0x0 ;  /* 0x0000000000007b1d */ /* 0x000fe20000010000 */
[----:B0-----:R-:W-:Y:S02]  /*03e0*/  IMAD R13, R13, R14, RZ ;  /* 0x0000000e0d0d7224 */ /* 0x001fe400078e02ff */
[----:B------:R-:W-:-:S04]  /*03f0*/  IMAD.WIDE.U32 R18, R14, R12, R18 ;  /* 0x0000000c0e127225 */ /* 0x000fc800078e0012 */
[----:B------:R-:W-:-:S05]  /*0400*/  IMAD R13, R15, R12, R13 ;  /* 0x0000000c0f0d7224 */ /* 0x000fca00078e020d */
[----:B------:R-:W-:Y:S01]  /*0410*/  IADD3 R19, PT, PT, R19, R13, RZ ;  /* 0x0000000d13137210 */ /* 0x000fe20007ffe0ff */
[----:B------:R-:W-:Y:S04]  /*0420*/  LDS.64 R16, [R4+0x20] ;  /* 0x0000200004107984 */ /* 0x000fe80000000a00 */
[----:B------:R-:W0:Y:S01]  /*0430*/  LDS.64 R10, [R5+0x200] ;  /* 0x00020000050a7984 */ /* 0x000e220000000a00 */
[----:B------:R-:W-:Y:S01]  /*0440*/  BAR.SYNC.DEFER_BLOCKING 0x0 ;  /* 0x0000000000007b1d */ /* 0x000fe20000010000 */
[----:B-1----:R-:W-:Y:S02]  /*0450*/  IMAD R21, R21, R22, RZ ;  /* 0x0000001615157224 */ /* 0x002fe400078e02ff */
[----:B------:R-:W-:-:S04]  /*0460*/  IMAD.WIDE.U32 R18, R22, R20, R18 ;  /* 0x0000001416127225 */ /* 0x000fc800078e0012 */
[----:B------:R-:W-:-:S05]  /*0470*/  IMAD R21, R23, R20, R21 ;  /* 0x0000001417157224 */ /* 0x000fca00078e0215 */
        /* <DEDUP_REMOVED lines=46> */
[----:B0-----:R-:W-:-:S04]  /*0760*/  IMAD R17, R17, R18, RZ ;  /* 0x0000001211117224 */ /* 0x001fc800078e02ff */
[-C--:B------:R-:W-:Y:S02]  /*0770*/  IMAD R19, R19, R16.reuse, R17 ;  /* 0x0000001013137224 */ /* 0x080fe400078e0211 */
[----:B------:R-:W-:-:S05]  /*0780*/  IMAD.WIDE.U32 R16, R18, R16, R10 ;  /* 0x0000001012107225 */ /* 0x000fca00078e000a */
[----:B------:R-:W-:Y:S01]  /*0790*/  IADD3 R17, PT, PT, R17, R19, RZ ;  /* 0x0000001311117210 */ /* 0x000fe20007ffe0ff */
[----:B------:R-:W-:Y:S04]  /*07a0*/  LDS.64 R22, [R4+0x60] ;  /* 0x0000600004167984 */ /* 0x000fe80000000a00 */
[----:B------:R-:W0:Y:S01]  /*07b0*/  LDS.64 R20, [R5+0x600] ;  /* 0x0006000005147984 */ /* 0x000e220000000a00 */
[----:B-1----:R-:W-:Y:S02]  /*07c0*/  IMAD R11, R13, R14, RZ ;  /* 0x0000000e0d0b7224 */ /* 0x002fe400078e02ff */
[-C--:B------:R-:W-:Y:S01]  /*07d0*/  IMAD.WIDE.U32 R18, R14, R12.reuse, R16 ;  /* 0x0000000c0e127225 */ /* 0x080fe200078e0010 */
[----:B------:R-:W-:Y:S03]  /*07e0*/  BAR.SYNC.DEFER_BLOCKING 0x0 ;  /* 0x0000000000007b1d */ /* 0x000fe60000010000 */
[----:B------:R-:W-:-:S05]  /*07f0*/  IMAD R15, R15, R12, R11 ;  /* 0x0000000c0f0f7224 */ /* 0x000fca00078e020b */
[----:B------:R-:W-:Y:S01]  /*0800*/  IADD3 R19, PT, PT, R19, R15, RZ ;  /* 0x0000000f13137210 */ /* 0x000fe20007ffe0ff */
[----:B------:R-:W-:Y:S04]  /*0810*/  LDS.64 R10, [R4+0x68] ;  /* 0x00006800040a7984 */ /* 0x000fe80000000a00 */
[----:B------:R-:W1:Y:S01]  /*0820*/  LDS.64 R12, [R5+0x680] ;  /* 0x00068000050c7984 */ /* 0x000e620000000a00 */
[----:B0-----:R-:W-:Y:S02]  /*0830*/  IMAD R27, R21, R22, RZ ;  /* 0x00000016151b7224 */ /* 0x001fe400078e02ff */
[-C--:B------:R-:W-:Y:S01]  /*0840*/  IMAD.WIDE.U32 R18, R22, R20.reuse, R18 ;  /* 0x0000001416127225 */ /* 0x080fe200078e0012 */
[----:B------:R-:W-:Y:S03]  /*0850*/  BAR.SYNC.DEFER_BLOCKING 0x0 ;  /* 0x0000000000007b1d */ /* 0x000fe60000010000 */
        /* <DEDUP_REMOVED lines=11> */
[----:B0-----:R-:W-:Y:S02]  /*0910*/  IMAD R13, R17, R14, RZ ;  /* 0x0000000e110d7224 */ /* 0x001fe400078e02ff */
[----:B------:R-:W-:-:S04]  /*0920*/  IMAD.WIDE.U32 R10, R14, R16, R10 ;  /* 0x000000100e0a7225 */ /* 0x000fc800078e000a */
[----:B------:R-:W-:-:S05]  /*0930*/  IMAD R13, R15, R16, R13 ;  /* 0x000000100f0d7224 */ /* 0x000fca00078e020d */
[----:B------:R-:W-:Y:S01]  /*0940*/  IADD3 R11, PT, PT, R11, R13, RZ ;  /* 0x0000000d0b0b7210 */ /* 0x000fe20007ffe0ff */
[----:B-1----:R-:W-:Y:S02]  /*0950*/  IMAD R15, R23, R20, RZ ;  /* 0x00000014170f7224 */ /* 0x002fe400078e02ff */
[----:B------:R-:W-:-:S04]  /*0960*/  IMAD.WIDE.U32 R10, R20, R22, R10 ;  /* 0x00000016140a7225 */ /* 0x000fc800078e000a */
[----:B------:R-:W-:-:S05]  /*0970*/  IMAD R15, R21, R22, R15 ;  /* 0x00000016150f7224 */ /* 0x000fca00078e020f */
[----:B------:R-:W-:Y:S01]  /*0980*/  IADD3 R11, PT, PT, R11, R15, RZ ;  /* 0x0000000f0b0b7210 */ /* 0x000fe20007ffe0ff */
[----:B------:R-:W-:Y:S06]  /*0990*/  BAR.SYNC.DEFER_BLOCKING 0x0 ;  /* 0x0000000000007b1d */ /* 0x000fec0000010000 */
[----:B------:R-:W-:Y:S05]  /*09a0*/  BRA.U UP0, `(.L_x_0) ;  /* 0xfffffff900107547 */ /* 0x000fea000b83ffff */
[----:B------:R-:W0:Y:S01]  /*09b0*/  LDC.64 R4, c[0x0][0x390] ;  /* 0x0000e400ff047b82 */ /* 0x000e220000000a00 */
[----:B------:R-:W-:-:S05]  /*09c0*/  IADD3 R3, PT, PT, R3, UR5, RZ ;  /* 0x0000000503037c10 */ /* 0x000fca000fffe0ff */
[----:B0-----:R-:W-:-:S05]  /*09d0*/  IMAD.WIDE.U32 R2, R3, 0x8, R4 ;  /* 0x0000000803027825 */ /* 0x001fca00078e0004 */
[----:B------:R-:W-:Y:S01]  /*09e0*/  STG.E.64 desc[UR8][R2.64], R10 ;  /* 0x0000000a02007986 */ /* 0x000fe2000c101b08 */
[----:B------:R-:W-:Y:S05]  /*09f0*/  EXIT ;  /* 0x000000000000794d */ /* 0x000fea0003800000 */
.L_x_1:
[----:B------:R-:W-:-:S00]  /*0a00*/  BRA `(.L_x_1) ;  /* 0xfffffffc00fc7947 */ /* 0x000fc0000383ffff */
[----:B------:R-:W-:-:S00]  /*0a10*/  NOP ;  /* 0x0000000000007918 */ /* 0x000fc00000000000 */
        /* <DEDUP_REMOVED lines=14> */
.L_x_2:


//--------------------- .nv.shared._Z6pinnedPKmS0_Pm --------------------------
	.section	.nv.shared._Z6pinnedPKmS0_Pm,"aw",@nobits
	.sectionflags	@""
	.align	8
.nv.shared._Z6pinnedPKmS0_Pm:
	.zero		5120


//--------------------- .nv.shared.reserved.0     --------------------------
	.section	.nv.shared.reserved.0,"aw",@nobits
	.weak		__nv_reservedSMEM_offset_0_alias
	.size		__nv_reservedSMEM_offset_0_alias, 0, 64
	.other		__nv_reservedSMEM_offset_0_alias,@"STO_CUDA_RESERVED_SHARED STV_DEFAULT"
__nv_reservedSMEM_offset_0_alias:
	.zero		0
	.zero		64


//--------------------- .nv.constant0._Z6pinnedPKmS0_Pm --------------------------
	.section	.nv.constant0._Z6pinnedPKmS0_Pm,"a",@progbits
	.sectionflags	@""
	.align	4
.nv.constant0._Z6pinnedPKmS0_Pm:
	.zero		920


//--------------------- SYMBOLS --------------------------

	.type		.nv.reservedSmem.offset0,@object
	.size		.nv.reservedSmem.offset0,0x4
	.type		.nv.reservedSmem.cap,@object
	.size		.nv.reservedSmem.cap,0x4
